	.headerflags	@"EF_CUDA_TEXMODE_UNIFIED EF_CUDA_64BIT_ADDRESS EF_CUDA_ACCELERATORS EF_CUDA_SM90 EF_CUDA_VIRTUAL_SM(EF_CUDA_SM90)"
	.elftype	@"ET_EXEC"


//--------------------- .nv.info                  --------------------------
	.section	.nv.info,"",@"SHT_CUDA_INFO"
	.align	4


	//----- nvinfo : EIATTR_REGCOUNT
	.align		4
        /*0000*/ 	.byte	0x04, 0x2f
        /*0002*/ 	.short	(.L_3 - .L_2)
	.align		4
.L_2:
        /*0004*/ 	.word	index@(triton_poi_fused__native_batch_norm_legit_no_training_relu_19)
        /*0008*/ 	.word	0x00000020


	//----- nvinfo : EIATTR_MIN_STACK_SIZE
	.align		4
.L_3:
        /*000c*/ 	.byte	0x04, 0x12
        /*000e*/ 	.short	(.L_5 - .L_4)
	.align		4
.L_4:
        /*0010*/ 	.word	index@(triton_poi_fused__native_batch_norm_legit_no_training_relu_19)
        /*0014*/ 	.word	0x00000000


	//----- nvinfo : EIATTR_FRAME_SIZE
	.align		4
.L_5:
        /*0018*/ 	.byte	0x04, 0x11
        /*001a*/ 	.short	(.L_7 - .L_6)
	.align		4
.L_6:
        /*001c*/ 	.word	index@(triton_poi_fused__native_batch_norm_legit_no_training_relu_19)
        /*0020*/ 	.word	0x00000000


	//----- nvinfo : EIATTR_MIN_STACK_SIZE
	.align		4
.L_7:
        /*0024*/ 	.byte	0x04, 0x12
        /*0026*/ 	.short	(.L_9 - .L_8)
	.align		4
.L_8:
        /*0028*/ 	.word	index@(triton_poi_fused__native_batch_norm_legit_no_training_relu_19)
        /*002c*/ 	.word	0x00000000
.L_9:


//--------------------- .nv.info.triton_poi_fused__native_batch_norm_legit_no_training_relu_19 --------------------------
	.section	.nv.info.triton_poi_fused__native_batch_norm_legit_no_training_relu_19,"",@"SHT_CUDA_INFO"
	.sectionflags	@""
	.align	4


	//----- nvinfo : EIATTR_CUDA_API_VERSION
	.align		4
        /*0000*/ 	.byte	0x04, 0x37
        /*0002*/ 	.short	(.L_11 - .L_10)
.L_10:
        /*0004*/ 	.word	0x0000007c


	//----- nvinfo : EIATTR_KPARAM_INFO
	.align		4
.L_11:
        /*0008*/ 	.byte	0x04, 0x17
        /*000a*/ 	.short	(.L_13 - .L_12)
.L_12:
        /*000c*/ 	.word	0x00000000
        /*0010*/ 	.short	0x0007
        /*0012*/ 	.short	0x0034
        /*0014*/ 	.byte	0x00, 0xf0, 0x11, 0x00


	//----- nvinfo : EIATTR_KPARAM_INFO
	.align		4
.L_13:
        /*0018*/ 	.byte	0x04, 0x17
        /*001a*/ 	.short	(.L_15 - .L_14)
.L_14:
        /*001c*/ 	.word	0x00000000
        /*0020*/ 	.short	0x0006
        /*0022*/ 	.short	0x0030
        /*0024*/ 	.byte	0x00, 0xf0, 0x11, 0x00


	//----- nvinfo : EIATTR_KPARAM_INFO
	.align		4
.L_15:
        /*0028*/ 	.byte	0x04, 0x17
        /*002a*/ 	.short	(.L_17 - .L_16)
.L_16:
        /*002c*/ 	.word	0x00000000
        /*0030*/ 	.short	0x0005
        /*0032*/ 	.short	0x0028
        /*0034*/ 	.byte	0x00, 0xf4, 0x21, 0x00


	//----- nvinfo : EIATTR_KPARAM_INFO
	.align		4
.L_17:
        /*0038*/ 	.byte	0x04, 0x17
        /*003a*/ 	.short	(.L_19 - .L_18)
.L_18:
        /*003c*/ 	.word	0x00000000
        /*0040*/ 	.short	0x0004
        /*0042*/ 	.short	0x0020
        /*0044*/ 	.byte	0x00, 0xf4, 0x21, 0x00


	//----- nvinfo : EIATTR_KPARAM_INFO
	.align		4
.L_19:
        /*0048*/ 	.byte	0x04, 0x17
        /*004a*/ 	.short	(.L_21 - .L_20)
.L_20:
        /*004c*/ 	.word	0x00000000
        /*0050*/ 	.short	0x0003
        /*0052*/ 	.short	0x0018
        /*0054*/ 	.byte	0x00, 0xf4, 0x21, 0x00


	//----- nvinfo : EIATTR_KPARAM_INFO
	.align		4
.L_21:
        /*0058*/ 	.byte	0x04, 0x17
        /*005a*/ 	.short	(.L_23 - .L_22)
.L_22:
        /*005c*/ 	.word	0x00000000
        /*0060*/ 	.short	0x0002
        /*0062*/ 	.short	0x0010
        /*0064*/ 	.byte	0x00, 0xf4, 0x21, 0x00


	//----- nvinfo : EIATTR_KPARAM_INFO
	.align		4
.L_23:
        /*0068*/ 	.byte	0x04, 0x17
        /*006a*/ 	.short	(.L_25 - .L_24)
.L_24:
        /*006c*/ 	.word	0x00000000
        /*0070*/ 	.short	0x0001
        /*0072*/ 	.short	0x0008
        /*0074*/ 	.byte	0x00, 0xf4, 0x21, 0x00


	//----- nvinfo : EIATTR_KPARAM_INFO
	.align		4
.L_25:
        /*0078*/ 	.byte	0x04, 0x17
        /*007a*/ 	.short	(.L_27 - .L_26)
.L_26:
        /*007c*/ 	.word	0x00000000
        /*0080*/ 	.short	0x0000
        /*0082*/ 	.short	0x0000
        /*0084*/ 	.byte	0x00, 0xf4, 0x21, 0x00


	//----- nvinfo : EIATTR_SPARSE_MMA_MASK
	.align		4
.L_27:
        /*0088*/ 	.byte	0x03, 0x50
        /*008a*/ 	.short	0x0000


	//----- nvinfo : EIATTR_MAXREG_COUNT
	.align		4
        /*008c*/ 	.byte	0x03, 0x1b
        /*008e*/ 	.short	0x00ff


	//----- nvinfo : EIATTR_EXIT_INSTR_OFFSETS
	.align		4
        /*0090*/ 	.byte	0x04, 0x1c
        /*0092*/ 	.short	(.L_29 - .L_28)


	//   ....[0]....
.L_28:
        /*0094*/ 	.word	0x00000c30


	//   ....[1]....
        /*0098*/ 	.word	0x00000c80


	//----- nvinfo : EIATTR_REQNTID
	.align		4
.L_29:
        /*009c*/ 	.byte	0x04, 0x10
        /*009e*/ 	.short	(.L_31 - .L_30)
.L_30:
        /*00a0*/ 	.word	0x00000080
        /*00a4*/ 	.word	0x00000001
        /*00a8*/ 	.word	0x00000001


	//----- nvinfo : EIATTR_CBANK_PARAM_SIZE
	.align		4
.L_31:
        /*00ac*/ 	.byte	0x03, 0x19
        /*00ae*/ 	.short	0x0038


	//----- nvinfo : EIATTR_PARAM_CBANK
	.align		4
        /*00b0*/ 	.byte	0x04, 0x0a
        /*00b2*/ 	.short	(.L_33 - .L_32)
	.align		4
.L_32:
        /*00b4*/ 	.word	index@(.nv.constant0.triton_poi_fused__native_batch_norm_legit_no_training_relu_19)
        /*00b8*/ 	.short	0x0210
        /*00ba*/ 	.short	0x0038


	//----- nvinfo : EIATTR_SW_WAR
	.align		4
.L_33:
        /*00bc*/ 	.byte	0x04, 0x36
        /*00be*/ 	.short	(.L_35 - .L_34)
.L_34:
        /*00c0*/ 	.word	0x00000008
.L_35:


//--------------------- .nv.callgraph             --------------------------
	.section	.nv.callgraph,"",@"SHT_CUDA_CALLGRAPH"
	.align	4
	.sectionentsize	8
	.align		4
        /*0000*/ 	.word	0x00000000
	.align		4
        /*0004*/ 	.word	0xffffffff
	.align		4
        /*0008*/ 	.word	0x00000000
	.align		4
        /*000c*/ 	.word	0xfffffffe
	.align		4
        /*0010*/ 	.word	0x00000000
	.align		4
        /*0014*/ 	.word	0xfffffffd
	.align		4
        /*0018*/ 	.word	0x00000000
	.align		4
        /*001c*/ 	.word	0xfffffffc


//--------------------- .nv.constant4             --------------------------
	.section	.nv.constant4,"a",@progbits
	.align	8
	.align		8
.nv.constant4:
        /*0000*/ 	.dword	_$_str
	.align		8
        /*0008*/ 	.dword	_$_str_$_2


//--------------------- .text.triton_poi_fused__native_batch_norm_legit_no_training_relu_19 --------------------------
	.section	.text.triton_poi_fused__native_batch_norm_legit_no_training_relu_19,"ax",@progbits
	.sectionflags	@"SHF_BARRIERS=1"
	.align	128
        .global         triton_poi_fused__native_batch_norm_legit_no_training_relu_19
        .type           triton_poi_fused__native_batch_norm_legit_no_training_relu_19,@function
        .size           triton_poi_fused__native_batch_norm_legit_no_training_relu_19,(.L_x_1 - triton_poi_fused__native_batch_norm_legit_no_training_relu_19)
        .other          triton_poi_fused__native_batch_norm_legit_no_training_relu_19,@"STO_CUDA_ENTRY STV_DEFAULT"
triton_poi_fused__native_batch_norm_legit_no_training_relu_19:
.text.triton_poi_fused__native_batch_norm_legit_no_training_relu_19:
[----:B------:R-:W0:Y:S01]  /*0000*/  LDC R1, c[0x0][0x28] ;  /* 0x00000a00ff017b82 */ /* 0x000e220000000800 */
[----:B------:R-:W1:Y:S07]  /*0010*/  S2R R3, SR_TID.X ;  /* 0x0000000000037919 */ /* 0x000e6e0000002100 */
[----:B------:R-:W2:Y:S01]  /*0020*/  S2UR UR8, SR_CTAID.X ;  /* 0x00000000000879c3 */ /* 0x000ea20000002500 */
[----:B------:R-:W-:Y:S01]  /*0030*/  ULDC.64 UR6, c[0x0][0x208] ;  /* 0x0000820000067ab9 */ /* 0x000fe20000000a00 */
[----:B------:R-:W3:Y:S06]  /*0040*/  S2R R2, SR_CTAID.Y ;  /* 0x0000000000027919 */ /* 0x000eec0000002600 */
[----:B------:R-:W4:Y:S08]  /*0050*/  LDC.64 R18, c[0x0][0x220] ;  /* 0x00008800ff127b82 */ /* 0x000f300000000a00 */
[----:B------:R-:W5:Y:S01]  /*0060*/  LDC.64 R12, c[0x0][0x218] ;  /* 0x00008600ff0c7b82 */ /* 0x000f620000000a00 */
[----:B--2---:R-:W-:Y:S01]  /*0070*/  IMAD.U32 R11, RZ, RZ, UR8 ;  /* 0x00000008ff0b7e24 */ /* 0x004fe2000f8e00ff */
[----:B------:R-:W-:-:S06]  /*0080*/  UISETP.GE.AND UP0, UPT, UR8, 0x100, UPT ;  /* 0x000001000800788c */ /* 0x000fcc000bf06270 */
[----:B------:R-:W2:Y:S01]  /*0090*/  LDC.64 R20, c[0x0][0x228] ;  /* 0x00008a00ff147b82 */ /* 0x000ea20000000a00 */
[----:B-1----:R-:W-:Y:S01]  /*00a0*/  IMAD.SHL.U32 R29, R3, 0x4, RZ ;  /* 0x00000004031d7824 */ /* 0x002fe200078e00ff */
[----:B------:R-:W-:Y:S02]  /*00b0*/  PLOP3.LUT P1, PT, PT, PT, UP0, 0x80, 0x0 ;  /* 0x000000000000781c */ /* 0x000fe40003f2f008 */
[----:B------:R-:W-:Y:S01]  /*00c0*/  PLOP3.LUT P0, PT, PT, PT, UP0, 0x80, 0x0 ;  /* 0x000000000000781c */ /* 0x000fe20003f0f008 */
[----:B---3--:R-:W-:Y:S01]  /*00d0*/  IMAD.SHL.U32 R0, R2, 0x400, RZ ;  /* 0x0000040002007824 */ /* 0x008fe200078e00ff */
[----:B------:R-:W-:Y:S02]  /*00e0*/  LOP3.LUT R29, R29, 0x1fc, RZ, 0xc0, !PT ;  /* 0x000001fc1d1d7812 */ /* 0x000fe400078ec0ff */
[----:B------:R-:W1:Y:S01]  /*00f0*/  LDC.64 R22, c[0x0][0x230] ;  /* 0x00008c00ff167b82 */ /* 0x000e620000000a00 */
[----:B------:R-:W-:Y:S02]  /*0100*/  SHF.R.S32.HI R9, RZ, 0x15, R2 ;  /* 0x00000015ff097819 */ /* 0x000fe40000011402 */
[----:B------:R-:W-:-:S02]  /*0110*/  LOP3.LUT R24, R0, R29, RZ, 0xfc, !PT ;  /* 0x0000001d00187212 */ /* 0x000fc400078efcff */
[----:B------:R-:W-:Y:S02]  /*0120*/  SGXT R9, R9, 0x1 ;  /* 0x000000010909781a */ /* 0x000fe40000000200 */
[----:B------:R-:W-:Y:S02]  /*0130*/  SHF.R.S32.HI R5, RZ, 0x1f, R24 ;  /* 0x0000001fff057819 */ /* 0x000fe40000011418 */
[-C--:B------:R-:W-:Y:S02]  /*0140*/  LEA.HI R9, R9, R24.reuse, RZ, 0x8 ;  /* 0x0000001809097211 */ /* 0x080fe400078f40ff */
[----:B------:R-:W-:Y:S02]  /*0150*/  LEA.HI R2, R5, R24, RZ, 0x8 ;  /* 0x0000001805027211 */ /* 0x000fe400078f40ff */
[----:B------:R-:W3:Y:S01]  /*0160*/  LDC.64 R4, c[0x0][0x210] ;  /* 0x00008400ff047b82 */ /* 0x000ee20000000a00 */
[----:B------:R-:W-:Y:S02]  /*0170*/  LEA R9, R9, 0x20000, 0x8 ;  /* 0x0002000009097811 */ /* 0x000fe400078e40ff */
[C---:B------:R-:W-:Y:S01]  /*0180*/  LOP3.LUT R7, R2.reuse, 0xffffff00, RZ, 0xc0, !PT ;  /* 0xffffff0002077812 */ /* 0x040fe200078ec0ff */
[----:B------:R-:W-:Y:S01]  /*0190*/  IMAD.SHL.U32 R2, R2, 0x100, RZ ;  /* 0x0000010002027824 */ /* 0x000fe200078e00ff */
[----:B------:R-:W-:-:S03]  /*01a0*/  LOP3.LUT R9, R9, 0xffff0000, RZ, 0xc0, !PT ;  /* 0xffff000009097812 */ /* 0x000fc600078ec0ff */
[----:B------:R-:W-:Y:S01]  /*01b0*/  IMAD.IADD R24, R24, 0x1, -R7 ;  /* 0x0000000118187824 */ /* 0x000fe200078e0a07 */
[----:B------:R-:W-:-:S03]  /*01c0*/  LOP3.LUT R7, R2, 0xffff0000, RZ, 0xc0, !PT ;  /* 0xffff000002077812 */ /* 0x000fc600078ec0ff */
[----:B------:R-:W-:Y:S01]  /*01d0*/  IMAD R2, R11, 0x100, R24 ;  /* 0x000001000b027824 */ /* 0x000fe200078e0218 */
[----:B------:R-:W-:Y:S01]  /*01e0*/  CS2R R10, SRZ ;  /* 0x00000000000a7805 */ /* 0x000fe2000001ff00 */
[----:B----4-:R-:W-:-:S04]  /*01f0*/  IMAD.WIDE R18, R24, 0x4, R18 ;  /* 0x0000000418127825 */ /* 0x010fc800078e0212 */
[C---:B------:R-:W-:Y:S02]  /*0200*/  IMAD.IADD R9, R2.reuse, 0x1, R9 ;  /* 0x0000000102097824 */ /* 0x040fe400078e0209 */
[----:B------:R-:W-:Y:S02]  /*0210*/  IMAD.IADD R7, R2, 0x1, R7 ;  /* 0x0000000102077824 */ /* 0x000fe400078e0207 */
[----:B-----5:R-:W-:-:S04]  /*0220*/  IMAD.WIDE R12, R24, 0x4, R12 ;  /* 0x00000004180c7825 */ /* 0x020fc800078e020c */
[--C-:B---3--:R-:W-:Y:S01]  /*0230*/  IMAD.WIDE R16, R9, 0x4, R4.reuse ;  /* 0x0000000409107825 */ /* 0x108fe200078e0204 */
[----:B------:R-:W-:Y:S01]  /*0240*/  CS2R R8, SRZ ;  /* 0x0000000000087805 */ /* 0x000fe2000001ff00 */
[----:B------:R-:W3:Y:S02]  /*0250*/  LDG.E.EL.128 R12, desc[UR6][R12.64] ;  /* 0x000000060c0c7981 */ /* 0x000ee4000c2e1d00 */
[----:B------:R-:W-:Y:S01]  /*0260*/  IMAD.WIDE R26, R7, 0x4, R4 ;  /* 0x00000004071a7825 */ /* 0x000fe200078e0204 */
[----:B------:R-:W-:Y:S02]  /*0270*/  CS2R R4, SRZ ;  /* 0x0000000000047805 */ /* 0x000fe4000001ff00 */
[----:B------:R-:W-:Y:S01]  /*0280*/  CS2R R6, SRZ ;  /* 0x0000000000067805 */ /* 0x000fe2000001ff00 */
[----:B------:R4:W5:Y:S05]  /*0290*/  @!P1 LDG.E.EL.128 R8, desc[UR6][R16.64] ;  /* 0x0000000610089981 */ /* 0x00096a000c2e1d00 */
[----:B------:R-:W3:Y:S04]  /*02a0*/  @!P0 LDG.E.EL.128 R4, desc[UR6][R26.64] ;  /* 0x000000061a048981 */ /* 0x000ee8000c2e1d00 */
[----:B------:R-:W3:Y:S01]  /*02b0*/  LDG.E.EL.128 R16, desc[UR6][R18.64] ;  /* 0x0000000612107981 */ /* 0x000ee2000c2e1d00 */
[----:B--2---:R-:W-:-:S04]  /*02c0*/  IMAD.WIDE R20, R24, 0x4, R20 ;  /* 0x0000000418147825 */ /* 0x004fc800078e0214 */
[----:B-1----:R-:W-:Y:S02]  /*02d0*/  IMAD.WIDE R24, R24, 0x4, R22 ;  /* 0x0000000418187825 */ /* 0x002fe400078e0216 */
[----:B------:R-:W2:Y:S04]  /*02e0*/  LDG.E.EL.128 R20, desc[UR6][R20.64] ;  /* 0x0000000614147981 */ /* 0x000ea8000c2e1d00 */
[----:B0-----:R-:W2:Y:S01]  /*02f0*/  LDG.E.EL.128 R24, desc[UR6][R24.64] ;  /* 0x0000000618187981 */ /* 0x001ea2000c2e1d00 */
[----:B------:R-:W0:Y:S01]  /*0300*/  S2UR UR5, SR_CgaCtaId ;  /* 0x00000000000579c3 */ /* 0x000e220000008800 */
[----:B------:R-:W-:Y:S02]  /*0310*/  UMOV UR4, 0x400 ;  /* 0x0000040000047882 */ /* 0x000fe40000000000 */
[----:B0-----:R-:W-:-:S06]  /*0320*/  UPRMT UR4, UR5, 0x654, UR4 ;  /* 0x0000065405047896 */ /* 0x001fcc0008000004 */
[----:B------:R-:W-:Y:S01]  /*0330*/  LEA R29, R29, UR4, 0x3 ;  /* 0x000000041d1d7c11 */ /* 0x000fe2000f8e18ff */
[----:B---3--:R-:W-:Y:S01]  /*0340*/  FADD R2, R17, 9.9999997473787516356e-06 ;  /* 0x3727c5ac11027421 */ /* 0x008fe20000000000 */
[----:B----4-:R-:W-:Y:S01]  /*0350*/  FADD R16, R16, 9.9999997473787516356e-06 ;  /* 0x3727c5ac10107421 */ /* 0x010fe20000000000 */
[----:B------:R-:W-:-:S04]  /*0360*/  FADD R18, R18, 9.9999997473787516356e-06 ;  /* 0x3727c5ac12127421 */ /* 0x000fc80000000000 */
[----:B------:R-:W0:Y:S01]  /*0370*/  MUFU.SQRT R2, R2 ;  /* 0x0000000200027308 */ /* 0x000e220000002000 */
[C---:B------:R-:W-:Y:S01]  /*0380*/  FADD R4, -R12.reuse, R4 ;  /* 0x000000040c047221 */ /* 0x040fe20000000100 */
[----:B-----5:R-:W-:Y:S01]  /*0390*/  FADD R8, -R12, R8 ;  /* 0x000000080c087221 */ /* 0x020fe20000000100 */
[----:B------:R-:W-:-:S05]  /*03a0*/  FADD R19, R19, 9.9999997473787516356e-06 ;  /* 0x3727c5ac13137421 */ /* 0x000fca0000000000 */
[----:B------:R-:W1:Y:S08]  /*03b0*/  MUFU.SQRT R16, R16 ;  /* 0x0000001000107308 */ /* 0x000e700000002000 */
[----:B------:R-:W3:Y:S01]  /*03c0*/  MUFU.SQRT R12, R18 ;  /* 0x00000012000c7308 */ /* 0x000ee20000002000 */
[----:B0-----:R-:W-:-:S07]  /*03d0*/  FSETP.GT.AND P6, PT, R2, 8.50705917302346158658e+37, PT ;  /* 0x7e8000000200780b */ /* 0x001fce0003fc4000 */
[----:B------:R-:W0:Y:S01]  /*03e0*/  MUFU.SQRT R17, R19 ;  /* 0x0000001300117308 */ /* 0x000e220000002000 */
[----:B------:R-:W-:Y:S02]  /*03f0*/  FSETP.GEU.AND P5, PT, R2, 1.175494350822287508e-38, PT ;  /* 0x008000000200780b */ /* 0x000fe40003fae000 */
[----:B-1----:R-:W-:Y:S01]  /*0400*/  FSETP.GT.AND P2, PT, R16, 8.50705917302346158658e+37, PT ;  /* 0x7e8000001000780b */ /* 0x002fe20003f44000 */
[C---:B------:R-:W-:Y:S01]  /*0410*/  FADD R5, -R13.reuse, R5 ;  /* 0x000000050d057221 */ /* 0x040fe20000000100 */
[----:B------:R-:W-:Y:S01]  /*0420*/  FADD R9, -R13, R9 ;  /* 0x000000090d097221 */ /* 0x000fe20000000100 */
[----:B------:R-:W-:Y:S01]  /*0430*/  IMAD.MOV.U32 R13, RZ, RZ, 0x3e800000 ;  /* 0x3e800000ff0d7424 */ /* 0x000fe200078e00ff */
[----:B---3--:R-:W-:Y:S02]  /*0440*/  FSETP.GT.AND P4, PT, R12, 8.50705917302346158658e+37, PT ;  /* 0x7e8000000c00780b */ /* 0x008fe40003f84000 */
[----:B------:R-:W-:Y:S01]  /*0450*/  FSETP.GEU.AND P0, PT, R16, 1.175494350822287508e-38, PT ;  /* 0x008000001000780b */ /* 0x000fe20003f0e000 */
[----:B------:R-:W-:Y:S01]  /*0460*/  @P6 FMUL R2, R2, 0.25 ;  /* 0x3e80000002026820 */ /* 0x000fe20000400000 */
[----:B------:R-:W-:Y:S01]  /*0470*/  FSETP.GEU.AND P3, PT, R12, 1.175494350822287508e-38, PT ;  /* 0x008000000c00780b */ /* 0x000fe20003f6e000 */
[C---:B------:R-:W-:Y:S01]  /*0480*/  FADD R6, -R14.reuse, R6 ;  /* 0x000000060e067221 */ /* 0x040fe20000000100 */
[----:B------:R-:W-:Y:S01]  /*0490*/  FADD R10, -R14, R10 ;  /* 0x0000000a0e0a7221 */ /* 0x000fe20000000100 */
[----:B0-----:R-:W-:-:S02]  /*04a0*/  FSETP.GT.AND P1, PT, R17, 8.50705917302346158658e+37, PT ;  /* 0x7e8000001100780b */ /* 0x001fc40003f24000 */
[----:B------:R-:W-:Y:S02]  /*04b0*/  FSEL R14, R13, 1, P6 ;  /* 0x3f8000000d0e7808 */ /* 0x000fe40003000000 */
[C---:B------:R-:W-:Y:S01]  /*04c0*/  FSETP.GEU.AND P6, PT, R17.reuse, 1.175494350822287508e-38, PT ;  /* 0x008000001100780b */ /* 0x040fe20003fce000 */
[----:B------:R-:W-:Y:S01]  /*04d0*/  @!P5 FMUL R2, R2, 16777216 ;  /* 0x4b8000000202d820 */ /* 0x000fe20000400000 */
[----:B------:R-:W-:Y:S01]  /*04e0*/  @P2 FMUL R16, R16, 0.25 ;  /* 0x3e80000010102820 */ /* 0x000fe20000400000 */
[----:B------:R-:W-:Y:S02]  /*04f0*/  @P4 FMUL R12, R12, 0.25 ;  /* 0x3e8000000c0c4820 */ /* 0x000fe40000400000 */
[----:B------:R-:W0:Y:S01]  /*0500*/  MUFU.RCP R19, R2 ;  /* 0x0000000200137308 */ /* 0x000e220000001000 */
[----:B------:R-:W-:Y:S01]  /*0510*/  @!P0 FMUL R16, R16, 16777216 ;  /* 0x4b80000010108820 */ /* 0x000fe20000400000 */
[----:B------:R-:W-:Y:S02]  /*0520*/  @!P3 FMUL R12, R12, 16777216 ;  /* 0x4b8000000c0cb820 */ /* 0x000fe40000400000 */
[----:B------:R-:W-:-:S04]  /*0530*/  @P1 FMUL R17, R17, 0.25 ;  /* 0x3e80000011111820 */ /* 0x000fc80000400000 */
[----:B------:R-:W-:Y:S01]  /*0540*/  @!P6 FMUL R17, R17, 16777216 ;  /* 0x4b8000001111e820 */ /* 0x000fe20000400000 */
[----:B------:R-:W1:Y:S01]  /*0550*/  MUFU.RCP R16, R16 ;  /* 0x0000001000107308 */ /* 0x000e620000001000 */
[----:B------:R-:W-:Y:S01]  /*0560*/  @!P5 FMUL R14, R14, 16777216 ;  /* 0x4b8000000e0ed820 */ /* 0x000fe20000400000 */
[C---:B------:R-:W-:Y:S01]  /*0570*/  FADD R7, -R15.reuse, R7 ;  /* 0x000000070f077221 */ /* 0x040fe20000000100 */
[----:B------:R-:W-:Y:S01]  /*0580*/  FADD R11, -R15, R11 ;  /* 0x0000000b0f0b7221 */ /* 0x000fe20000000100 */
[----:B------:R-:W-:-:S04]  /*0590*/  FSEL R15, R13, 1, P2 ;  /* 0x3f8000000d0f7808 */ /* 0x000fc80001000000 */
[----:B------:R-:W3:Y:S01]  /*05a0*/  MUFU.RCP R12, R12 ;  /* 0x0000000c000c7308 */ /* 0x000ee20000001000 */
[----:B0-----:R-:W-:Y:S01]  /*05b0*/  FMUL R14, R19, R14 ;  /* 0x0000000e130e7220 */ /* 0x001fe20000400000 */
[----:B------:R-:W-:-:S06]  /*05c0*/  FSEL R19, R13, 1, P4 ;  /* 0x3f8000000d137808 */ /* 0x000fcc0002000000 */
[----:B------:R-:W0:Y:S01]  /*05d0*/  MUFU.RCP R17, R17 ;  /* 0x0000001100117308 */ /* 0x000e220000001000 */
[----:B------:R-:W-:Y:S01]  /*05e0*/  FSEL R2, R13, 1, P1 ;  /* 0x3f8000000d027808 */ /* 0x000fe20000800000 */
[----:B------:R-:W-:Y:S01]  /*05f0*/  @!P0 FMUL R15, R15, 16777216 ;  /* 0x4b8000000f0f8820 */ /* 0x000fe20000400000 */
[----:B------:R-:W-:-:S03]  /*0600*/  @!P3 FMUL R19, R19, 16777216 ;  /* 0x4b8000001313b820 */ /* 0x000fc60000400000 */
[----:B------:R-:W-:Y:S01]  /*0610*/  @!P6 FMUL R2, R2, 16777216 ;  /* 0x4b8000000202e820 */ /* 0x000fe20000400000 */
[----:B-1----:R-:W-:Y:S01]  /*0620*/  FMUL R15, R16, R15 ;  /* 0x0000000f100f7220 */ /* 0x002fe20000400000 */
[----:B---3--:R-:W-:Y:S01]  /*0630*/  FMUL R13, R12, R19 ;  /* 0x000000130c0d7220 */ /* 0x008fe20000400000 */
[C---:B------:R-:W-:Y:S02]  /*0640*/  FMUL R12, R14.reuse, R9 ;  /* 0x000000090e0c7220 */ /* 0x040fe40000400000 */
[C---:B------:R-:W-:Y:S01]  /*0650*/  FMUL R9, R15.reuse, R8 ;  /* 0x000000080f097220 */ /* 0x040fe20000400000 */
[----:B------:R-:W-:Y:S01]  /*0660*/  FMUL R15, R15, R4 ;  /* 0x000000040f0f7220 */ /* 0x000fe20000400000 */
[----:B0-----:R-:W-:Y:S02]  /*0670*/  FMUL R16, R17, R2 ;  /* 0x0000000211107220 */ /* 0x001fe40000400000 */
[----:B------:R-:W0:Y:S01]  /*0680*/  S2R R2, SR_TID.X ;  /* 0x0000000000027919 */ /* 0x000e220000002100 */
[----:B------:R-:W-:Y:S01]  /*0690*/  FMUL R14, R14, R5 ;  /* 0x000000050e0e7220 */ /* 0x000fe20000400000 */
[C---:B------:R-:W-:Y:S01]  /*06a0*/  FMUL R5, R13.reuse, R10 ;  /* 0x0000000a0d057220 */ /* 0x040fe20000400000 */
[----:B------:R-:W-:Y:S01]  /*06b0*/  FMUL R4, R16, R11 ;  /* 0x0000000b10047220 */ /* 0x000fe20000400000 */
[----:B--2---:R-:W-:Y:S01]  /*06c0*/  FFMA R15, R20, R15, R24 ;  /* 0x0000000f140f7223 */ /* 0x004fe20000000018 */
[----:B------:R-:W-:Y:S01]  /*06d0*/  FMUL R13, R13, R6 ;  /* 0x000000060d0d7220 */ /* 0x000fe20000400000 */
[----:B------:R-:W-:Y:S01]  /*06e0*/  FMUL R16, R16, R7 ;  /* 0x0000000710107220 */ /* 0x000fe20000400000 */
[----:B------:R-:W-:-:S02]  /*06f0*/  FFMA R14, R21, R14, R25 ;  /* 0x0000000e150e7223 */ /* 0x000fc40000000019 */
[----:B------:R-:W-:Y:S01]  /*0700*/  FFMA R13, R22, R13, R26 ;  /* 0x0000000d160d7223 */ /* 0x000fe2000000001a */
[----:B------:R-:W-:Y:S01]  /*0710*/  FSETP.GEU.AND P0, PT, R15, RZ, PT ;  /* 0x000000ff0f00720b */ /* 0x000fe20003f0e000 */
[----:B------:R-:W-:Y:S01]  /*0720*/  FFMA R16, R23, R16, R27 ;  /* 0x0000001017107223 */ /* 0x000fe2000000001b */
[----:B------:R-:W-:Y:S02]  /*0730*/  FSETP.GEU.AND P2, PT, R14, RZ, PT ;  /* 0x000000ff0e00720b */ /* 0x000fe40003f4e000 */
[----:B------:R-:W-:Y:S02]  /*0740*/  FSEL R6, R15, RZ, P0 ;  /* 0x000000ff0f067208 */ /* 0x000fe40000000000 */
[----:B------:R-:W-:Y:S02]  /*0750*/  FSETP.GEU.AND P1, PT, R13, RZ, PT ;  /* 0x000000ff0d00720b */ /* 0x000fe40003f2e000 */
[----:B------:R-:W-:Y:S02]  /*0760*/  FSETP.GEU.AND P0, PT, R16, RZ, PT ;  /* 0x000000ff1000720b */ /* 0x000fe40003f0e000 */
[----:B------:R-:W-:-:S02]  /*0770*/  FSEL R14, R14, RZ, P2 ;  /* 0x000000ff0e0e7208 */ /* 0x000fc40001000000 */
[----:B------:R-:W-:Y:S02]  /*0780*/  FSEL R8, R13, RZ, P1 ;  /* 0x000000ff0d087208 */ /* 0x000fe40000800000 */
[----:B------:R-:W-:Y:S01]  /*0790*/  FSEL R16, R16, RZ, P0 ;  /* 0x000000ff10107208 */ /* 0x000fe20000000000 */
[----:B------:R1:W-:Y:S04]  /*07a0*/  STS [R29], R6 ;  /* 0x000000061d007388 */ /* 0x0003e80000000800 */
[----:B------:R-:W-:Y:S04]  /*07b0*/  STS [R29+0x8], R14 ;  /* 0x0000080e1d007388 */ /* 0x000fe80000000800 */
[----:B------:R-:W-:Y:S04]  /*07c0*/  STS [R29+0x10], R8 ;  /* 0x000010081d007388 */ /* 0x000fe80000000800 */
[----:B------:R2:W-:Y:S01]  /*07d0*/  STS [R29+0x18], R16 ;  /* 0x000018101d007388 */ /* 0x0005e20000000800 */
[----:B------:R-:W-:-:S02]  /*07e0*/  LOP3.LUT R15, R3, 0x7f, RZ, 0xc0, !PT ;  /* 0x0000007f030f7812 */ /* 0x000fc400078ec0ff */
[----:B0-----:R-:W-:Y:S02]  /*07f0*/  LOP3.LUT R18, R2, 0x7f, RZ, 0xc0, !PT ;  /* 0x0000007f02127812 */ /* 0x001fe400078ec0ff */
[C---:B------:R-:W-:Y:S02]  /*0800*/  LOP3.LUT R2, R15.reuse, 0x80, RZ, 0xfc, !PT ;  /* 0x000000800f027812 */ /* 0x040fe400078efcff */
[C---:B-1----:R-:W-:Y:S02]  /*0810*/  LOP3.LUT R6, R15.reuse, 0x100, RZ, 0xfc, !PT ;  /* 0x000001000f067812 */ /* 0x042fe400078efcff */
[----:B------:R-:W-:Y:S01]  /*0820*/  LEA R13, R2, UR4, 0x3 ;  /* 0x00000004020d7c11 */ /* 0x000fe2000f8e18ff */
[----:B------:R-:W-:Y:S01]  /*0830*/  BAR.SYNC.DEFER_BLOCKING 0x0 ;  /* 0x0000000000007b1d */ /* 0x000fe20000010000 */
[----:B------:R-:W-:Y:S01]  /*0840*/  LOP3.LUT R2, R15, 0x180, RZ, 0xfc, !PT ;  /* 0x000001800f027812 */ /* 0x000fe200078efcff */
[----:B------:R-:W-:Y:S01]  /*0850*/  FFMA R12, R21, R12, R25 ;  /* 0x0000000c150c7223 */ /* 0x000fe20000000019 */
[----:B------:R-:W-:-:S02]  /*0860*/  LEA R18, R18, UR4, 0x3 ;  /* 0x0000000412127c11 */ /* 0x000fc4000f8e18ff */
[----:B------:R-:W-:Y:S02]  /*0870*/  LEA R21, R6, UR4, 0x3 ;  /* 0x0000000406157c11 */ /* 0x000fe4000f8e18ff */
[----:B------:R-:W-:Y:S01]  /*0880*/  LEA R2, R2, UR4, 0x3 ;  /* 0x0000000402027c11 */ /* 0x000fe2000f8e18ff */
[----:B------:R-:W-:Y:S01]  /*0890*/  FFMA R20, R20, R9, R24 ;  /* 0x0000000914147223 */ /* 0x000fe20000000018 */
[----:B------:R-:W-:Y:S01]  /*08a0*/  FFMA R22, R22, R5, R26 ;  /* 0x0000000516167223 */ /* 0x000fe2000000001a */
[----:B------:R-:W-:Y:S01]  /*08b0*/  FFMA R23, R23, R4, R27 ;  /* 0x0000000417177223 */ /* 0x000fe2000000001b */
[----:B------:R-:W-:Y:S04]  /*08c0*/  LDS R19, [R13] ;  /* 0x000000000d137984 */ /* 0x000fe80000000800 */
[----:B------:R-:W0:Y:S04]  /*08d0*/  LDS R17, [R18] ;  /* 0x0000000012117984 */ /* 0x000e280000000800 */
[----:B------:R-:W1:Y:S04]  /*08e0*/  LDS R7, [R21] ;  /* 0x0000000015077984 */ /* 0x000e680000000800 */
[----:B------:R-:W3:Y:S01]  /*08f0*/  LDS R6, [R2] ;  /* 0x0000000002067984 */ /* 0x000ee20000000800 */
[----:B------:R-:W-:Y:S01]  /*0900*/  FSETP.GEU.AND P0, PT, R23, RZ, PT ;  /* 0x000000ff1700720b */ /* 0x000fe20003f0e000 */
[----:B------:R-:W4:Y:S01]  /*0910*/  LDC.64 R4, c[0x0][0x238] ;  /* 0x00008e00ff047b82 */ /* 0x000f220000000a00 */
[----:B------:R-:W-:-:S02]  /*0920*/  FSETP.GEU.AND P1, PT, R22, RZ, PT ;  /* 0x000000ff1600720b */ /* 0x000fc40003f2e000 */
[----:B------:R-:W-:Y:S02]  /*0930*/  FSETP.GEU.AND P3, PT, R20, RZ, PT ;  /* 0x000000ff1400720b */ /* 0x000fe40003f6e000 */
[----:B------:R-:W-:Y:S02]  /*0940*/  FSETP.GEU.AND P2, PT, R12, RZ, PT ;  /* 0x000000ff0c00720b */ /* 0x000fe40003f4e000 */
[----:B--2---:R-:W-:Y:S01]  /*0950*/  FSEL R16, R23, RZ, P0 ;  /* 0x000000ff17107208 */ /* 0x004fe20000000000 */
[----:B------:R-:W-:Y:S01]  /*0960*/  BAR.SYNC.DEFER_BLOCKING 0x0 ;  /* 0x0000000000007b1d */ /* 0x000fe20000010000 */
[----:B------:R-:W-:Y:S02]  /*0970*/  FSEL R22, R22, RZ, P1 ;  /* 0x000000ff16167208 */ /* 0x000fe40000800000 */
[----:B------:R-:W-:Y:S02]  /*0980*/  FSEL R20, R20, RZ, P3 ;  /* 0x000000ff14147208 */ /* 0x000fe40001800000 */
[----:B------:R-:W-:-:S03]  /*0990*/  FSEL R10, R12, RZ, P2 ;  /* 0x000000ff0c0a7208 */ /* 0x000fc60001000000 */
[----:B------:R-:W-:Y:S04]  /*09a0*/  STS [R29], R20 ;  /* 0x000000141d007388 */ /* 0x000fe80000000800 */
[----:B------:R-:W-:Y:S04]  /*09b0*/  STS [R29+0x8], R10 ;  /* 0x0000080a1d007388 */ /* 0x000fe80000000800 */
[----:B------:R-:W-:Y:S04]  /*09c0*/  STS [R29+0x10], R22 ;  /* 0x000010161d007388 */ /* 0x000fe80000000800 */
[----:B------:R2:W-:Y:S01]  /*09d0*/  STS [R29+0x18], R16 ;  /* 0x000018101d007388 */ /* 0x0005e20000000800 */
[----:B------:R-:W-:Y:S01]  /*09e0*/  BAR.SYNC.DEFER_BLOCKING 0x0 ;  /* 0x0000000000007b1d */ /* 0x000fe20000010000 */
[----:B------:R-:W-:-:S02]  /*09f0*/  LOP3.LUT R3, R0, 0x7f, R3, 0xf8, !PT ;  /* 0x0000007f00037812 */ /* 0x000fc400078ef803 */
[----:B------:R-:W-:Y:S02]  /*0a00*/  PLOP3.LUT P0, PT, PT, PT, UP0, 0x80, 0x0 ;  /* 0x000000000000781c */ /* 0x000fe40003f0f008 */
[----:B------:R-:W-:Y:S02]  /*0a10*/  LOP3.LUT R8, R0, 0x80, R15, 0xfe, !PT ;  /* 0x0000008000087812 */ /* 0x000fe400078efe0f */
[----:B------:R-:W-:Y:S02]  /*0a20*/  PLOP3.LUT P1, PT, PT, PT, UP0, 0x80, 0x0 ;  /* 0x000000000000781c */ /* 0x000fe40003f2f008 */
[----:B------:R-:W-:Y:S01]  /*0a30*/  LEA R3, R3, UR8, 0x8 ;  /* 0x0000000803037c11 */ /* 0x000fe2000f8e40ff */
[----:B------:R-:W5:Y:S04]  /*0a40*/  LDS R14, [R18] ;  /* 0x00000000120e7984 */ /* 0x000f680000000800 */
[----:B------:R-:W3:Y:S04]  /*0a50*/  LDS R13, [R13] ;  /* 0x000000000d0d7984 */ /* 0x000ee80000000800 */
[----:B------:R0:W5:Y:S01]  /*0a60*/  LDS R12, [R21] ;  /* 0x00000000150c7984 */ /* 0x0001620000000800 */
[----:B------:R-:W-:Y:S01]  /*0a70*/  LEA R11, R8, UR8, 0x8 ;  /* 0x00000008080b7c11 */ /* 0x000fe2000f8e40ff */
[----:B----4-:R-:W-:Y:S01]  /*0a80*/  IMAD.WIDE R8, R3, 0x4, R4 ;  /* 0x0000000403087825 */ /* 0x010fe200078e0204 */
[----:B--2---:R-:W-:-:S03]  /*0a90*/  LOP3.LUT R16, R0, 0x180, R15, 0xfe, !PT ;  /* 0x0000018000107812 */ /* 0x004fc600078efe0f */
[----:B------:R-:W-:Y:S01]  /*0aa0*/  IMAD.WIDE R10, R11, 0x4, R4 ;  /* 0x000000040b0a7825 */ /* 0x000fe200078e0204 */
[----:B------:R-:W-:Y:S01]  /*0ab0*/  LOP3.LUT R0, R0, 0x100, R15, 0xfe, !PT ;  /* 0x0000010000007812 */ /* 0x000fe200078efe0f */
[----:B0-----:R0:W-:Y:S01]  /*0ac0*/  @!P0 STG.E desc[UR6][R8.64], R17 ;  /* 0x0000001108008986 */ /* 0x0011e2000c101906 */
[----:B------:R-:W-:-:S03]  /*0ad0*/  PLOP3.LUT P0, PT, PT, PT, UP0, 0x80, 0x0 ;  /* 0x000000000000781c */ /* 0x000fc60003f0f008 */
[----:B------:R2:W-:Y:S01]  /*0ae0*/  @!P1 STG.E desc[UR6][R10.64], R19 ;  /* 0x000000130a009986 */ /* 0x0005e2000c101906 */
[----:B------:R-:W-:Y:S02]  /*0af0*/  PLOP3.LUT P1, PT, PT, PT, UP0, 0x80, 0x0 ;  /* 0x000000000000781c */ /* 0x000fe40003f2f008 */
[----:B------:R-:W-:Y:S02]  /*0b00*/  PLOP3.LUT P2, PT, PT, PT, UP0, 0x80, 0x0 ;  /* 0x000000000000781c */ /* 0x000fe40003f4f008 */
[----:B------:R-:W-:Y:S02]  /*0b10*/  PLOP3.LUT P3, PT, PT, PT, UP0, 0x80, 0x0 ;  /* 0x000000000000781c */ /* 0x000fe40003f6f008 */
[----:B------:R-:W-:Y:S02]  /*0b20*/  LEA R15, R0, UR8, 0x8 ;  /* 0x00000008000f7c11 */ /* 0x000fe4000f8e40ff */
[----:B------:R-:W-:Y:S02]  /*0b30*/  PLOP3.LUT P4, PT, PT, PT, UP0, 0x80, 0x0 ;  /* 0x000000000000781c */ /* 0x000fe40003f8f008 */
[----:B------:R-:W-:Y:S01]  /*0b40*/  LEA R21, R16, UR8, 0x8 ;  /* 0x0000000810157c11 */ /* 0x000fe2000f8e40ff */
[C---:B------:R-:W-:Y:S01]  /*0b50*/  VIADD R23, R3.reuse, 0x20000 ;  /* 0x0002000003177836 */ /* 0x040fe20000000000 */
[----:B------:R-:W-:Y:S01]  /*0b60*/  PLOP3.LUT P5, PT, PT, PT, UP0, 0x40, 0x0 ;  /* 0x000000000000781c */ /* 0x000fe20003fae808 */
[----:B------:R-:W-:-:S02]  /*0b70*/  VIADD R25, R3, 0x28000 ;  /* 0x0002800003197836 */ /* 0x000fc40000000000 */
[----:B------:R-:W-:Y:S02]  /*0b80*/  VIADD R27, R3, 0x30000 ;  /* 0x00030000031b7836 */ /* 0x000fe40000000000 */
[----:B0-----:R-:W-:-:S04]  /*0b90*/  IMAD.WIDE R8, R15, 0x4, R4 ;  /* 0x000000040f087825 */ /* 0x001fc800078e0204 */
[--C-:B--2---:R-:W-:Y:S01]  /*0ba0*/  IMAD.WIDE R10, R21, 0x4, R4.reuse ;  /* 0x00000004150a7825 */ /* 0x104fe200078e0204 */
[----:B-1----:R0:W-:Y:S03]  /*0bb0*/  @!P0 STG.E desc[UR6][R8.64], R7 ;  /* 0x0000000708008986 */ /* 0x0021e6000c101906 */
[--C-:B------:R-:W-:Y:S01]  /*0bc0*/  IMAD.WIDE R16, R23, 0x4, R4.reuse ;  /* 0x0000000417107825 */ /* 0x100fe200078e0204 */
[----:B---3--:R0:W-:Y:S03]  /*0bd0*/  @!P1 STG.E desc[UR6][R10.64], R6 ;  /* 0x000000060a009986 */ /* 0x0081e6000c101906 */
[--C-:B------:R-:W-:Y:S01]  /*0be0*/  IMAD.WIDE R18, R25, 0x4, R4.reuse ;  /* 0x0000000419127825 */ /* 0x100fe200078e0204 */
[----:B-----5:R0:W-:Y:S03]  /*0bf0*/  @!P2 STG.E desc[UR6][R16.64], R14 ;  /* 0x0000000e1000a986 */ /* 0x0201e6000c101906 */
[----:B------:R-:W-:Y:S01]  /*0c00*/  IMAD.WIDE R20, R27, 0x4, R4 ;  /* 0x000000041b147825 */ /* 0x000fe200078e0204 */
[----:B------:R0:W-:Y:S04]  /*0c10*/  @!P3 STG.E desc[UR6][R18.64], R13 ;  /* 0x0000000d1200b986 */ /* 0x0001e8000c101906 */
[----:B------:R0:W-:Y:S02]  /*0c20*/  @!P4 STG.E desc[UR6][R20.64], R12 ;  /* 0x0000000c1400c986 */ /* 0x0001e4000c101906 */
[----:B0-----:R-:W-:Y:S05]  /*0c30*/  @!P5 EXIT ;  /* 0x000000000000d94d */ /* 0x001fea0003800000 */
[----:B0-----:R-:W0:Y:S01]  /*0c40*/  LDS R7, [R2] ;  /* 0x0000000002077984 */ /* 0x001e220000000800 */
[----:B------:R-:W-:-:S04]  /*0c50*/  VIADD R3, R3, 0x38000 ;  /* 0x0003800003037836 */ /* 0x000fc80000000000 */
[----:B------:R-:W-:-:S05]  /*0c60*/  IMAD.WIDE R4, R3, 0x4, R4 ;  /* 0x0000000403047825 */ /* 0x000fca00078e0204 */
[----:B0-----:R-:W-:Y:S01]  /*0c70*/  STG.E desc[UR6][R4.64], R7 ;  /* 0x0000000704007986 */ /* 0x001fe2000c101906 */
[----:B------:R-:W-:Y:S05]  /*0c80*/  EXIT ;  /* 0x000000000000794d */ /* 0x000fea0003800000 */
.L_x_0:
[----:B------:R-:W-:-:S00]  /*0c90*/  BRA `(.L_x_0) ;  /* 0xfffffffc00fc7947 */ /* 0x000fc0000383ffff */
[----:B------:R-:W-:-:S00]  /*0ca0*/  NOP ;  /* 0x0000000000007918 */ /* 0x000fc00000000000 */
        /* <DEDUP_REMOVED lines=13> */
.L_x_1:


//--------------------- .nv.global.init           --------------------------
	.section	.nv.global.init,"aw",@progbits
.nv.global.init:
	.type		_$_str,@object
	.size		_$_str,(_$_str_$_2 - _$_str)
_$_str:
        /*0000*/ 	.byte	0x5f, 0x5f, 0x43, 0x55, 0x44, 0x41, 0x5f, 0x46, 0x54, 0x5a, 0x00
	.type		_$_str_$_2,@object
	.size		_$_str_$_2,(.L_1 - _$_str_$_2)
_$_str_$_2:
        /*000b*/ 	.byte	0x5f, 0x5f, 0x43, 0x55, 0x44, 0x41, 0x5f, 0x50, 0x52, 0x45, 0x43, 0x5f, 0x53, 0x51, 0x52, 0x54
        /*001b*/ 	.byte	0x00
.L_1:


//--------------------- .nv.shared.triton_poi_fused__native_batch_norm_legit_no_training_relu_19 --------------------------
	.section	.nv.shared.triton_poi_fused__native_batch_norm_legit_no_training_relu_19,"aw",@nobits
	.sectionflags	@""
	.align	16
	.zero		1024


//--------------------- .nv.constant0.triton_poi_fused__native_batch_norm_legit_no_training_relu_19 --------------------------
	.section	.nv.constant0.triton_poi_fused__native_batch_norm_legit_no_training_relu_19,"a",@progbits
	.sectionflags	@""
	.align	4
.nv.constant0.triton_poi_fused__native_batch_norm_legit_no_training_relu_19:
	.zero		584
